//
// Generated by NVIDIA NVVM Compiler
//
// Compiler Build ID: CL-36424714
// Cuda compilation tools, release 13.0, V13.0.88
// Based on NVVM 20.0.0
//

.version 9.0
.target sm_100
.address_size 64

	// .globl	_Z13CompareKernelPfPd

.visible .entry _Z13CompareKernelPfPd(
	.param .u64 .ptr .align 1 _Z13CompareKernelPfPd_param_0,
	.param .u64 .ptr .align 1 _Z13CompareKernelPfPd_param_1
)
{
	.reg .pred 	%p<2>;
	.reg .b32 	%r<7>;
	.reg .b64 	%rd<6>;

	ld.param.u64 	%rd1, [_Z13CompareKernelPfPd_param_0];
	ld.param.u64 	%rd2, [_Z13CompareKernelPfPd_param_1];
	mov.u32 	%r1, %ctaid.x;
	mov.u32 	%r2, %ntid.x;
	mul.lo.s32 	%r3, %r1, %r2;
	mov.u32 	%r4, %tid.x;
	neg.s32 	%r5, %r4;
	setp.ne.s32 	%p1, %r3, %r5;
	@%p1 bra 	$L__BB0_2;
	cvta.to.global.u64 	%rd3, %rd1;
	cvta.to.global.u64 	%rd4, %rd2;
	mov.b32 	%r6, 1101127483;
	st.global.u32 	[%rd3], %r6;
	mov.b64 	%rd5, 4626388582360892310;
	st.global.u64 	[%rd4], %rd5;
$L__BB0_2:
	ret;

}
	// .globl	_Z31SinglePrecisionOperationsKernelPfS_S_S_
.visible .entry _Z31SinglePrecisionOperationsKernelPfS_S_S_(
	.param .u64 .ptr .align 1 _Z31SinglePrecisionOperationsKernelPfS_S_S__param_0,
	.param .u64 .ptr .align 1 _Z31SinglePrecisionOperationsKernelPfS_S_S__param_1,
	.param .u64 .ptr .align 1 _Z31SinglePrecisionOperationsKernelPfS_S_S__param_2,
	.param .u64 .ptr .align 1 _Z31SinglePrecisionOperationsKernelPfS_S_S__param_3
)
{
	.reg .b32 	%r<5>;
	.reg .b64 	%rd<9>;

	ld.param.u64 	%rd1, [_Z31SinglePrecisionOperationsKernelPfS_S_S__param_0];
	ld.param.u64 	%rd2, [_Z31SinglePrecisionOperationsKernelPfS_S_S__param_1];
	ld.param.u64 	%rd3, [_Z31SinglePrecisionOperationsKernelPfS_S_S__param_2];
	ld.param.u64 	%rd4, [_Z31SinglePrecisionOperationsKernelPfS_S_S__param_3];
	cvta.to.global.u64 	%rd5, %rd4;
	cvta.to.global.u64 	%rd6, %rd3;
	cvta.to.global.u64 	%rd7, %rd2;
	cvta.to.global.u64 	%rd8, %rd1;
	mov.b32 	%r1, 1116705260;
	st.global.u32 	[%rd8], %r1;
	mov.b32 	%r2, 1100318506;
	st.global.u32 	[%rd7], %r2;
	mov.b32 	%r3, 1150688733;
	st.global.u32 	[%rd6], %r3;
	mov.b32 	%r4, 1071259399;
	st.global.u32 	[%rd5], %r4;
	ret;

}
	// .globl	_Z31DoublePrecisionOperationsKernelPdS_S_S_
.visible .entry _Z31DoublePrecisionOperationsKernelPdS_S_S_(
	.param .u64 .ptr .align 1 _Z31DoublePrecisionOperationsKernelPdS_S_S__param_0,
	.param .u64 .ptr .align 1 _Z31DoublePrecisionOperationsKernelPdS_S_S__param_1,
	.param .u64 .ptr .align 1 _Z31DoublePrecisionOperationsKernelPdS_S_S__param_2,
	.param .u64 .ptr .align 1 _Z31DoublePrecisionOperationsKernelPdS_S_S__param_3
)
{
	.reg .b64 	%rd<13>;

	ld.param.u64 	%rd1, [_Z31DoublePrecisionOperationsKernelPdS_S_S__param_0];
	ld.param.u64 	%rd2, [_Z31DoublePrecisionOperationsKernelPdS_S_S__param_1];
	ld.param.u64 	%rd3, [_Z31DoublePrecisionOperationsKernelPdS_S_S__param_2];
	ld.param.u64 	%rd4, [_Z31DoublePrecisionOperationsKernelPdS_S_S__param_3];
	cvta.to.global.u64 	%rd5, %rd4;
	cvta.to.global.u64 	%rd6, %rd3;
	cvta.to.global.u64 	%rd7, %rd2;
	cvta.to.global.u64 	%rd8, %rd1;
	mov.b64 	%rd9, 4638769822161463935;
	st.global.u64 	[%rd8], %rd9;
	mov.b64 	%rd10, 4625888119852300762;
	st.global.u64 	[%rd7], %rd10;
	mov.b64 	%rd11, 4661257255493545358;
	st.global.u64 	[%rd6], %rd11;
	mov.b64 	%rd12, 4608675850500512410;
	st.global.u64 	[%rd5], %rd12;
	ret;

}


// ===== COMPILED SASS (sm_100) =====

	.target	sm_100

	.elftype	@"ET_EXEC"


//--------------------- .note.nv.tkinfo           --------------------------
	.section	.note.nv.tkinfo,"",@"SHT_NOTE"
	.sectionflags	@"SHF_NOTE_NV_TKINFO"
	.tkinfo
        /*0018*/ 	.word	0x00000002
        /*0030*/ 	.string	""
        /*0030*/ 	.string	"ptxas"
        /*0030*/ 	.string	"Cuda compilation tools, release 13.0, V13.0.88"
        /*0030*/ 	.string	"Build cuda_13.0.r13.0/compiler.36424714_0"
        /*0030*/ 	.string	"-arch sm_100 -m 64 "



//--------------------- .note.nv.cuinfo           --------------------------
	.section	.note.nv.cuinfo,"",@"SHT_NOTE"
	.sectionflags	@"SHF_NOTE_NV_CUINFO"
        /*0018*/ 	.short	0x0002
        /*001a*/ 	.short	0x0064
        /*001c*/ 	.short	0x0082
	.zero		2


//--------------------- .nv.info                  --------------------------
	.section	.nv.info,"",@"SHT_CUDA_INFO"
	.align	4


	//----- nvinfo : EIATTR_REGCOUNT
	.align		4
        /*0000*/ 	.byte	0x04, 0x2f
        /*0002*/ 	.short	(.L_1 - .L_0)
	.align		4
.L_0:
        /*0004*/ 	.word	index@(_Z13CompareKernelPfPd)
        /*0008*/ 	.word	0x0000000c


	//----- nvinfo : EIATTR_FRAME_SIZE
	.align		4
.L_1:
        /*000c*/ 	.byte	0x04, 0x11
        /*000e*/ 	.short	(.L_3 - .L_2)
	.align		4
.L_2:
        /*0010*/ 	.word	index@(_Z13CompareKernelPfPd)
        /*0014*/ 	.word	0x00000000


	//----- nvinfo : EIATTR_REGCOUNT
	.align		4
.L_3:
        /*0018*/ 	.byte	0x04, 0x2f
        /*001a*/ 	.short	(.L_5 - .L_4)
	.align		4
.L_4:
        /*001c*/ 	.word	index@(_Z31SinglePrecisionOperationsKernelPfS_S_S_)
        /*0020*/ 	.word	0x00000014


	//----- nvinfo : EIATTR_FRAME_SIZE
	.align		4
.L_5:
        /*0024*/ 	.byte	0x04, 0x11
        /*0026*/ 	.short	(.L_7 - .L_6)
	.align		4
.L_6:
        /*0028*/ 	.word	index@(_Z31SinglePrecisionOperationsKernelPfS_S_S_)
        /*002c*/ 	.word	0x00000000


	//----- nvinfo : EIATTR_REGCOUNT
	.align		4
.L_7:
        /*0030*/ 	.byte	0x04, 0x2f
        /*0032*/ 	.short	(.L_9 - .L_8)
	.align		4
.L_8:
        /*0034*/ 	.word	index@(_Z31DoublePrecisionOperationsKernelPdS_S_S_)
        /*0038*/ 	.word	0x00000014


	//----- nvinfo : EIATTR_FRAME_SIZE
	.align		4
.L_9:
        /*003c*/ 	.byte	0x04, 0x11
        /*003e*/ 	.short	(.L_11 - .L_10)
	.align		4
.L_10:
        /*0040*/ 	.word	index@(_Z31DoublePrecisionOperationsKernelPdS_S_S_)
        /*0044*/ 	.word	0x00000000


	//----- nvinfo : EIATTR_MIN_STACK_SIZE
	.align		4
.L_11:
        /*0048*/ 	.byte	0x04, 0x12
        /*004a*/ 	.short	(.L_13 - .L_12)
	.align		4
.L_12:
        /*004c*/ 	.word	index@(_Z31DoublePrecisionOperationsKernelPdS_S_S_)
        /*0050*/ 	.word	0x00000000


	//----- nvinfo : EIATTR_MIN_STACK_SIZE
	.align		4
.L_13:
        /*0054*/ 	.byte	0x04, 0x12
        /*0056*/ 	.short	(.L_15 - .L_14)
	.align		4
.L_14:
        /*0058*/ 	.word	index@(_Z31SinglePrecisionOperationsKernelPfS_S_S_)
        /*005c*/ 	.word	0x00000000


	//----- nvinfo : EIATTR_MIN_STACK_SIZE
	.align		4
.L_15:
        /*0060*/ 	.byte	0x04, 0x12
        /*0062*/ 	.short	(.L_17 - .L_16)
	.align		4
.L_16:
        /*0064*/ 	.word	index@(_Z13CompareKernelPfPd)
        /*0068*/ 	.word	0x00000000
.L_17:


//--------------------- .nv.compat                --------------------------
	.section	.nv.compat,"",@"SHT_CUDA_COMPAT_INFO"
	.align	4
        /*0000*/ 	.byte	0x02, 0x09, 0x00, 0x00, 0x02, 0x02, 0x01, 0x00, 0x02, 0x05, 0x05, 0x00, 0x03, 0x07, 0x01, 0x01
        /*0010*/ 	.byte	0x02, 0x03, 0x00, 0x00, 0x02, 0x06, 0x01, 0x00, 0x04, 0x0b, 0x08, 0x00, 0x09, 0x00, 0x00, 0x00
        /*0020*/ 	.byte	0x00, 0x00, 0x00, 0x00


//--------------------- .nv.info._Z31DoublePrecisionOperationsKernelPdS_S_S_ --------------------------
	.section	.nv.info._Z31DoublePrecisionOperationsKernelPdS_S_S_,"",@"SHT_CUDA_INFO"
	.sectionflags	@""
	.align	4


	//----- nvinfo : EIATTR_CUDA_API_VERSION
	.align		4
        /*0000*/ 	.byte	0x04, 0x37
        /*0002*/ 	.short	(.L_19 - .L_18)
.L_18:
        /*0004*/ 	.word	0x00000082


	//----- nvinfo : EIATTR_KPARAM_INFO
	.align		4
.L_19:
        /*0008*/ 	.byte	0x04, 0x17
        /*000a*/ 	.short	(.L_21 - .L_20)
.L_20:
        /*000c*/ 	.word	0x00000000
        /*0010*/ 	.short	0x0003
        /*0012*/ 	.short	0x0018
        /*0014*/ 	.byte	0x00, 0xf5, 0x21, 0x00


	//----- nvinfo : EIATTR_KPARAM_INFO
	.align		4
.L_21:
        /*0018*/ 	.byte	0x04, 0x17
        /*001a*/ 	.short	(.L_23 - .L_22)
.L_22:
        /*001c*/ 	.word	0x00000000
        /*0020*/ 	.short	0x0002
        /*0022*/ 	.short	0x0010
        /*0024*/ 	.byte	0x00, 0xf5, 0x21, 0x00


	//----- nvinfo : EIATTR_KPARAM_INFO
	.align		4
.L_23:
        /*0028*/ 	.byte	0x04, 0x17
        /*002a*/ 	.short	(.L_25 - .L_24)
.L_24:
        /*002c*/ 	.word	0x00000000
        /*0030*/ 	.short	0x0001
        /*0032*/ 	.short	0x0008
        /*0034*/ 	.byte	0x00, 0xf5, 0x21, 0x00


	//----- nvinfo : EIATTR_KPARAM_INFO
	.align		4
.L_25:
        /*0038*/ 	.byte	0x04, 0x17
        /*003a*/ 	.short	(.L_27 - .L_26)
.L_26:
        /*003c*/ 	.word	0x00000000
        /*0040*/ 	.short	0x0000
        /*0042*/ 	.short	0x0000
        /*0044*/ 	.byte	0x00, 0xf5, 0x21, 0x00


	//----- nvinfo : EIATTR_SPARSE_MMA_MASK
	.align		4
.L_27:
        /*0048*/ 	.byte	0x03, 0x50
        /*004a*/ 	.short	0x0000


	//----- nvinfo : EIATTR_MAXREG_COUNT
	.align		4
        /*004c*/ 	.byte	0x03, 0x1b
        /*004e*/ 	.short	0x00ff


	//----- nvinfo : EIATTR_MERCURY_ISA_VERSION
	.align		4
        /*0050*/ 	.byte	0x03, 0x5f
        /*0052*/ 	.short	0x0101


	//----- nvinfo : EIATTR_VRC_CTA_INIT_COUNT
	.align		4
        /*0054*/ 	.byte	0x02, 0x4a
	.zero		1
	.zero		1


	//----- nvinfo : EIATTR_EXIT_INSTR_OFFSETS
	.align		4
        /*0058*/ 	.byte	0x04, 0x1c
        /*005a*/ 	.short	(.L_29 - .L_28)


	//   ....[0]....
.L_28:
        /*005c*/ 	.word	0x00000120


	//----- nvinfo : EIATTR_CBANK_PARAM_SIZE
	.align		4
.L_29:
        /*0060*/ 	.byte	0x03, 0x19
        /*0062*/ 	.short	0x0020


	//----- nvinfo : EIATTR_PARAM_CBANK
	.align		4
        /*0064*/ 	.byte	0x04, 0x0a
        /*0066*/ 	.short	(.L_31 - .L_30)
	.align		4
.L_30:
        /*0068*/ 	.word	index@(.nv.constant0._Z31DoublePrecisionOperationsKernelPdS_S_S_)
        /*006c*/ 	.short	0x0380
        /*006e*/ 	.short	0x0020


	//----- nvinfo : EIATTR_SW_WAR
	.align		4
.L_31:
        /*0070*/ 	.byte	0x04, 0x36
        /*0072*/ 	.short	(.L_33 - .L_32)
.L_32:
        /*0074*/ 	.word	0x00000008
.L_33:


//--------------------- .nv.info._Z31SinglePrecisionOperationsKernelPfS_S_S_ --------------------------
	.section	.nv.info._Z31SinglePrecisionOperationsKernelPfS_S_S_,"",@"SHT_CUDA_INFO"
	.sectionflags	@""
	.align	4


	//----- nvinfo : EIATTR_CUDA_API_VERSION
	.align		4
        /*0000*/ 	.byte	0x04, 0x37
        /*0002*/ 	.short	(.L_35 - .L_34)
.L_34:
        /*0004*/ 	.word	0x00000082


	//----- nvinfo : EIATTR_KPARAM_INFO
	.align		4
.L_35:
        /*0008*/ 	.byte	0x04, 0x17
        /*000a*/ 	.short	(.L_37 - .L_36)
.L_36:
        /*000c*/ 	.word	0x00000000
        /*0010*/ 	.short	0x0003
        /*0012*/ 	.short	0x0018
        /*0014*/ 	.byte	0x00, 0xf5, 0x21, 0x00


	//----- nvinfo : EIATTR_KPARAM_INFO
	.align		4
.L_37:
        /*0018*/ 	.byte	0x04, 0x17
        /*001a*/ 	.short	(.L_39 - .L_38)
.L_38:
        /*001c*/ 	.word	0x00000000
        /*0020*/ 	.short	0x0002
        /*0022*/ 	.short	0x0010
        /*0024*/ 	.byte	0x00, 0xf5, 0x21, 0x00


	//----- nvinfo : EIATTR_KPARAM_INFO
	.align		4
.L_39:
        /*0028*/ 	.byte	0x04, 0x17
        /*002a*/ 	.short	(.L_41 - .L_40)
.L_40:
        /*002c*/ 	.word	0x00000000
        /*0030*/ 	.short	0x0001
        /*0032*/ 	.short	0x0008
        /*0034*/ 	.byte	0x00, 0xf5, 0x21, 0x00


	//----- nvinfo : EIATTR_KPARAM_INFO
	.align		4
.L_41:
        /*0038*/ 	.byte	0x04, 0x17
        /*003a*/ 	.short	(.L_43 - .L_42)
.L_42:
        /*003c*/ 	.word	0x00000000
        /*0040*/ 	.short	0x0000
        /*0042*/ 	.short	0x0000
        /*0044*/ 	.byte	0x00, 0xf5, 0x21, 0x00


	//----- nvinfo : EIATTR_SPARSE_MMA_MASK
	.align		4
.L_43:
        /*0048*/ 	.byte	0x03, 0x50
        /*004a*/ 	.short	0x0000


	//----- nvinfo : EIATTR_MAXREG_COUNT
	.align		4
        /*004c*/ 	.byte	0x03, 0x1b
        /*004e*/ 	.short	0x00ff


	//----- nvinfo : EIATTR_MERCURY_ISA_VERSION
	.align		4
        /*0050*/ 	.byte	0x03, 0x5f
        /*0052*/ 	.short	0x0101


	//----- nvinfo : EIATTR_VRC_CTA_INIT_COUNT
	.align		4
        /*0054*/ 	.byte	0x02, 0x4a
	.zero		1
	.zero		1


	//----- nvinfo : EIATTR_EXIT_INSTR_OFFSETS
	.align		4
        /*0058*/ 	.byte	0x04, 0x1c
        /*005a*/ 	.short	(.L_45 - .L_44)


	//   ....[0]....
.L_44:
        /*005c*/ 	.word	0x000000e0


	//----- nvinfo : EIATTR_CBANK_PARAM_SIZE
	.align		4
.L_45:
        /*0060*/ 	.byte	0x03, 0x19
        /*0062*/ 	.short	0x0020


	//----- nvinfo : EIATTR_PARAM_CBANK
	.align		4
        /*0064*/ 	.byte	0x04, 0x0a
        /*0066*/ 	.short	(.L_47 - .L_46)
	.align		4
.L_46:
        /*0068*/ 	.word	index@(.nv.constant0._Z31SinglePrecisionOperationsKernelPfS_S_S_)
        /*006c*/ 	.short	0x0380
        /*006e*/ 	.short	0x0020


	//----- nvinfo : EIATTR_SW_WAR
	.align		4
.L_47:
        /*0070*/ 	.byte	0x04, 0x36
        /*0072*/ 	.short	(.L_49 - .L_48)
.L_48:
        /*0074*/ 	.word	0x00000008
.L_49:


//--------------------- .nv.info._Z13CompareKernelPfPd --------------------------
	.section	.nv.info._Z13CompareKernelPfPd,"",@"SHT_CUDA_INFO"
	.sectionflags	@""
	.align	4


	//----- nvinfo : EIATTR_CUDA_API_VERSION
	.align		4
        /*0000*/ 	.byte	0x04, 0x37
        /*0002*/ 	.short	(.L_51 - .L_50)
.L_50:
        /*0004*/ 	.word	0x00000082


	//----- nvinfo : EIATTR_KPARAM_INFO
	.align		4
.L_51:
        /*0008*/ 	.byte	0x04, 0x17
        /*000a*/ 	.short	(.L_53 - .L_52)
.L_52:
        /*000c*/ 	.word	0x00000000
        /*0010*/ 	.short	0x0001
        /*0012*/ 	.short	0x0008
        /*0014*/ 	.byte	0x00, 0xf5, 0x21, 0x00


	//----- nvinfo : EIATTR_KPARAM_INFO
	.align		4
.L_53:
        /*0018*/ 	.byte	0x04, 0x17
        /*001a*/ 	.short	(.L_55 - .L_54)
.L_54:
        /*001c*/ 	.word	0x00000000
        /*0020*/ 	.short	0x0000
        /*0022*/ 	.short	0x0000
        /*0024*/ 	.byte	0x00, 0xf5, 0x21, 0x00


	//----- nvinfo : EIATTR_SPARSE_MMA_MASK
	.align		4
.L_55:
        /*0028*/ 	.byte	0x03, 0x50
        /*002a*/ 	.short	0x0000


	//----- nvinfo : EIATTR_MAXREG_COUNT
	.align		4
        /*002c*/ 	.byte	0x03, 0x1b
        /*002e*/ 	.short	0x00ff


	//----- nvinfo : EIATTR_MERCURY_ISA_VERSION
	.align		4
        /*0030*/ 	.byte	0x03, 0x5f
        /*0032*/ 	.short	0x0101


	//----- nvinfo : EIATTR_VRC_CTA_INIT_COUNT
	.align		4
        /*0034*/ 	.byte	0x02, 0x4a
	.zero		1
	.zero		1


	//----- nvinfo : EIATTR_EXIT_INSTR_OFFSETS
	.align		4
        /*0038*/ 	.byte	0x04, 0x1c
        /*003a*/ 	.short	(.L_57 - .L_56)


	//   ....[0]....
.L_56:
        /*003c*/ 	.word	0x00000070


	//   ....[1]....
        /*0040*/ 	.word	0x00000100


	//----- nvinfo : EIATTR_CBANK_PARAM_SIZE
	.align		4
.L_57:
        /*0044*/ 	.byte	0x03, 0x19
        /*0046*/ 	.short	0x0010


	//----- nvinfo : EIATTR_PARAM_CBANK
	.align		4
        /*0048*/ 	.byte	0x04, 0x0a
        /*004a*/ 	.short	(.L_59 - .L_58)
	.align		4
.L_58:
        /*004c*/ 	.word	index@(.nv.constant0._Z13CompareKernelPfPd)
        /*0050*/ 	.short	0x0380
        /*0052*/ 	.short	0x0010


	//----- nvinfo : EIATTR_SW_WAR
	.align		4
.L_59:
        /*0054*/ 	.byte	0x04, 0x36
        /*0056*/ 	.short	(.L_61 - .L_60)
.L_60:
        /*0058*/ 	.word	0x00000008
.L_61:


//--------------------- .nv.callgraph             --------------------------
	.section	.nv.callgraph,"",@"SHT_CUDA_CALLGRAPH"
	.align	4
	.sectionentsize	8
	.align		4
        /*0000*/ 	.word	0x00000000
	.align		4
        /*0004*/ 	.word	0xffffffff
	.align		4
        /*0008*/ 	.word	0x00000000
	.align		4
        /*000c*/ 	.word	0xfffffffe
	.align		4
        /*0010*/ 	.word	0x00000000
	.align		4
        /*0014*/ 	.word	0xfffffffd
	.align		4
        /*0018*/ 	.word	0x00000000
	.align		4
        /*001c*/ 	.word	0xfffffffc


//--------------------- .text._Z31DoublePrecisionOperationsKernelPdS_S_S_ --------------------------
	.section	.text._Z31DoublePrecisionOperationsKernelPdS_S_S_,"ax",@progbits
	.align	128
        .global         _Z31DoublePrecisionOperationsKernelPdS_S_S_
        .type           _Z31DoublePrecisionOperationsKernelPdS_S_S_,@function
        .size           _Z31DoublePrecisionOperationsKernelPdS_S_S_,(.L_x_3 - _Z31DoublePrecisionOperationsKernelPdS_S_S_)
        .other          _Z31DoublePrecisionOperationsKernelPdS_S_S_,@"STO_CUDA_ENTRY STV_DEFAULT"
_Z31DoublePrecisionOperationsKernelPdS_S_S_:
.text._Z31DoublePrecisionOperationsKernelPdS_S_S_:
[----:B------:R-:W-:Y:S08]  /*0000*/  LDC R1, c[0x0][0x37c] ;  /* 0x0000df00ff017b82 */ /* 0x000ff00000000800 */
[----:B------:R-:W0:Y:S01]  /*0010*/  LDC.64 R2, c[0x0][0x380] ;  /* 0x0000e000ff027b82 */ /* 0x000e220000000a00 */
[----:B------:R-:W0:Y:S01]  /*0020*/  LDCU.64 UR4, c[0x0][0x358] ;  /* 0x00006b00ff0477ac */ /* 0x000e220008000a00 */
[----:B------:R-:W-:-:S02]  /*0030*/  HFMA2 R12, -RZ, RZ, 3324, -47936 ;  /* 0x6a7ef9daff0c7431 */ /* 0x000fc400000001ff */
[----:B------:R-:W-:Y:S02]  /*0040*/  IMAD.MOV.U32 R10, RZ, RZ, 0x74bc6a7f ;  /* 0x74bc6a7fff0a7424 */ /* 0x000fe400078e00ff */
[----:B------:R-:W-:Y:S02]  /*0050*/  HFMA2 R16, -RZ, RZ, -0.046905517578125, 0.003223419189453125 ;  /* 0xaa011a9aff107431 */ /* 0x000fe400000001ff */
[----:B------:R-:W-:Y:S01]  /*0060*/  IMAD.MOV.U32 R11, RZ, RZ, 0x40603893 ;  /* 0x40603893ff0b7424 */ /* 0x000fe200078e00ff */
[----:B------:R-:W-:Y:S01]  /*0070*/  MOV R14, 0x867ad8e ;  /* 0x0867ad8e000e7802 */ /* 0x000fe20000000f00 */
[----:B------:R-:W-:Y:S01]  /*0080*/  IMAD.MOV.U32 R13, RZ, RZ, 0x403274bc ;  /* 0x403274bcff0d7424 */ /* 0x000fe200078e00ff */
[----:B------:R-:W1:Y:S01]  /*0090*/  LDC.64 R4, c[0x0][0x388] ;  /* 0x0000e200ff047b82 */ /* 0x000e620000000a00 */
[----:B------:R-:W-:Y:S01]  /*00a0*/  IMAD.MOV.U32 R15, RZ, RZ, 0x40b01cc7 ;  /* 0x40b01cc7ff0f7424 */ /* 0x000fe200078e00ff */
[----:B------:R-:W-:-:S06]  /*00b0*/  MOV R17, 0x3ff54e44 ;  /* 0x3ff54e4400117802 */ /* 0x000fcc0000000f00 */
[----:B------:R-:W2:Y:S08]  /*00c0*/  LDC.64 R6, c[0x0][0x390] ;  /* 0x0000e400ff067b82 */ /* 0x000eb00000000a00 */
[----:B------:R-:W3:Y:S01]  /*00d0*/  LDC.64 R8, c[0x0][0x398] ;  /* 0x0000e600ff087b82 */ /* 0x000ee20000000a00 */
[----:B0-----:R-:W-:Y:S04]  /*00e0*/  STG.E.64 desc[UR4][R2.64], R10 ;  /* 0x0000000a02007986 */ /* 0x001fe8000c101b04 */
[----:B-1----:R-:W-:Y:S04]  /*00f0*/  STG.E.64 desc[UR4][R4.64], R12 ;  /* 0x0000000c04007986 */ /* 0x002fe8000c101b04 */
[----:B--2---:R-:W-:Y:S04]  /*0100*/  STG.E.64 desc[UR4][R6.64], R14 ;  /* 0x0000000e06007986 */ /* 0x004fe8000c101b04 */
[----:B---3--:R-:W-:Y:S01]  /*0110*/  STG.E.64 desc[UR4][R8.64], R16 ;  /* 0x0000001008007986 */ /* 0x008fe2000c101b04 */
[----:B------:R-:W-:Y:S05]  /*0120*/  EXIT ;  /* 0x000000000000794d */ /* 0x000fea0003800000 */
.L_x_0:
[----:B------:R-:W-:-:S00]  /*0130*/  BRA `(.L_x_0) ;  /* 0xfffffffc00fc7947 */ /* 0x000fc0000383ffff */
[----:B------:R-:W-:-:S00]  /*0140*/  NOP ;  /* 0x0000000000007918 */ /* 0x000fc00000000000 */
        /* <DEDUP_REMOVED lines=11> */
.L_x_3:


//--------------------- .text._Z31SinglePrecisionOperationsKernelPfS_S_S_ --------------------------
	.section	.text._Z31SinglePrecisionOperationsKernelPfS_S_S_,"ax",@progbits
	.align	128
        .global         _Z31SinglePrecisionOperationsKernelPfS_S_S_
        .type           _Z31SinglePrecisionOperationsKernelPfS_S_S_,@function
        .size           _Z31SinglePrecisionOperationsKernelPfS_S_S_,(.L_x_4 - _Z31SinglePrecisionOperationsKernelPfS_S_S_)
        .other          _Z31SinglePrecisionOperationsKernelPfS_S_S_,@"STO_CUDA_ENTRY STV_DEFAULT"
_Z31SinglePrecisionOperationsKernelPfS_S_S_:
.text._Z31SinglePrecisionOperationsKernelPfS_S_S_:
[----:B------:R-:W-:Y:S08]  /*0000*/  LDC R1, c[0x0][0x37c] ;  /* 0x0000df00ff017b82 */ /* 0x000ff00000000800 */
[----:B------:R-:W0:Y:S01]  /*0010*/  LDC.64 R2, c[0x0][0x380] ;  /* 0x0000e000ff027b82 */ /* 0x000e220000000a00 */
[----:B------:R-:W0:Y:S01]  /*0020*/  LDCU.64 UR4, c[0x0][0x358] ;  /* 0x00006b00ff0477ac */ /* 0x000e220008000a00 */
[----:B------:R-:W-:-:S02]  /*0030*/  IMAD.MOV.U32 R11, RZ, RZ, 0x428f91ec ;  /* 0x428f91ecff0b7424 */ /* 0x000fc400078e00ff */
[----:B------:R-:W-:Y:S02]  /*0040*/  HFMA2 R15, -RZ, RZ, 4.5859375, 0.005725860595703125 ;  /* 0x44961dddff0f7431 */ /* 0x000fe400000001ff */
[----:B------:R-:W-:Y:S01]  /*0050*/  IMAD.MOV.U32 R13, RZ, RZ, 0x4195872a ;  /* 0x4195872aff0d7424 */ /* 0x000fe200078e00ff */
[----:B------:R-:W-:Y:S01]  /*0060*/  MOV R17, 0x3fda1f07 ;  /* 0x3fda1f0700117802 */ /* 0x000fe20000000f00 */
[----:B------:R-:W1:Y:S08]  /*0070*/  LDC.64 R4, c[0x0][0x388] ;  /* 0x0000e200ff047b82 */ /* 0x000e700000000a00 */
[----:B------:R-:W2:Y:S08]  /*0080*/  LDC.64 R6, c[0x0][0x390] ;  /* 0x0000e400ff067b82 */ /* 0x000eb00000000a00 */
[----:B------:R-:W3:Y:S01]  /*0090*/  LDC.64 R8, c[0x0][0x398] ;  /* 0x0000e600ff087b82 */ /* 0x000ee20000000a00 */
[----:B0-----:R-:W-:Y:S04]  /*00a0*/  STG.E desc[UR4][R2.64], R11 ;  /* 0x0000000b02007986 */ /* 0x001fe8000c101904 */
[----:B-1----:R-:W-:Y:S04]  /*00b0*/  STG.E desc[UR4][R4.64], R13 ;  /* 0x0000000d04007986 */ /* 0x002fe8000c101904 */
[----:B--2---:R-:W-:Y:S04]  /*00c0*/  STG.E desc[UR4][R6.64], R15 ;  /* 0x0000000f06007986 */ /* 0x004fe8000c101904 */
[----:B---3--:R-:W-:Y:S01]  /*00d0*/  STG.E desc[UR4][R8.64], R17 ;  /* 0x0000001108007986 */ /* 0x008fe2000c101904 */
[----:B------:R-:W-:Y:S05]  /*00e0*/  EXIT ;  /* 0x000000000000794d */ /* 0x000fea0003800000 */
.L_x_1:
        /* <DEDUP_REMOVED lines=9> */
.L_x_4:


//--------------------- .text._Z13CompareKernelPfPd --------------------------
	.section	.text._Z13CompareKernelPfPd,"ax",@progbits
	.align	128
        .global         _Z13CompareKernelPfPd
        .type           _Z13CompareKernelPfPd,@function
        .size           _Z13CompareKernelPfPd,(.L_x_5 - _Z13CompareKernelPfPd)
        .other          _Z13CompareKernelPfPd,@"STO_CUDA_ENTRY STV_DEFAULT"
_Z13CompareKernelPfPd:
.text._Z13CompareKernelPfPd:
[----:B------:R-:W-:Y:S01]  /*0000*/  LDC R1, c[0x0][0x37c] ;  /* 0x0000df00ff017b82 */ /* 0x000fe20000000800 */
[----:B------:R-:W0:Y:S07]  /*0010*/  S2R R0, SR_TID.X ;  /* 0x0000000000007919 */ /* 0x000e2e0000002100 */
[----:B------:R-:W1:Y:S01]  /*0020*/  S2UR UR4, SR_CTAID.X ;  /* 0x00000000000479c3 */ /* 0x000e620000002500 */
[----:B------:R-:W1:Y:S02]  /*0030*/  LDCU UR5, c[0x0][0x360] ;  /* 0x00006c00ff0577ac */ /* 0x000e640008000800 */
[----:B-1----:R-:W-:Y:S01]  /*0040*/  UIMAD UR4, UR4, UR5, URZ ;  /* 0x00000005040472a4 */ /* 0x002fe2000f8e02ff */
[----:B0-----:R-:W-:-:S05]  /*0050*/  IMAD.MOV R0, RZ, RZ, -R0 ;  /* 0x000000ffff007224 */ /* 0x001fca00078e0a00 */
[----:B------:R-:W-:-:S13]  /*0060*/  ISETP.NE.AND P0, PT, R0, UR4, PT ;  /* 0x0000000400007c0c */ /* 0x000fda000bf05270 */
[----:B------:R-:W-:Y:S05]  /*0070*/  @P0 EXIT ;  /* 0x000000000000094d */ /* 0x000fea0003800000 */
[----:B------:R-:W0:Y:S01]  /*0080*/  LDC.64 R2, c[0x0][0x380] ;  /* 0x0000e000ff027b82 */ /* 0x000e220000000a00 */
[----:B------:R-:W0:Y:S01]  /*0090*/  LDCU.64 UR4, c[0x0][0x358] ;  /* 0x00006b00ff0477ac */ /* 0x000e220008000a00 */
[----:B------:R-:W-:Y:S02]  /*00a0*/  HFMA2 R6, -RZ, RZ, 4652, 3.79296875 ;  /* 0x6c8b4396ff067431 */ /* 0x000fe400000001ff */
[----:B------:R-:W-:Y:S01]  /*00b0*/  IMAD.MOV.U32 R9, RZ, RZ, 0x41a1df3b ;  /* 0x41a1df3bff097424 */ /* 0x000fe200078e00ff */
[----:B------:R-:W-:-:S03]  /*00c0*/  MOV R7, 0x40343be7 ;  /* 0x40343be700077802 */ /* 0x000fc60000000f00 */
[----:B------:R-:W1:Y:S01]  /*00d0*/  LDC.64 R4, c[0x0][0x388] ;  /* 0x0000e200ff047b82 */ /* 0x000e620000000a00 */
[----:B0-----:R-:W-:Y:S04]  /*00e0*/  STG.E desc[UR4][R2.64], R9 ;  /* 0x0000000902007986 */ /* 0x001fe8000c101904 */
[----:B-1----:R-:W-:Y:S01]  /*00f0*/  STG.E.64 desc[UR4][R4.64], R6 ;  /* 0x0000000604007986 */ /* 0x002fe2000c101b04 */
[----:B------:R-:W-:Y:S05]  /*0100*/  EXIT ;  /* 0x000000000000794d */ /* 0x000fea0003800000 */
.L_x_2:
        /* <DEDUP_REMOVED lines=15> */
.L_x_5:


//--------------------- .nv.shared.reserved.0     --------------------------
	.section	.nv.shared.reserved.0,"aw",@nobits
	.weak		__nv_reservedSMEM_offset_0_alias
	.size		__nv_reservedSMEM_offset_0_alias, 0, 64
	.other		__nv_reservedSMEM_offset_0_alias,@"STO_CUDA_RESERVED_SHARED STV_DEFAULT"
__nv_reservedSMEM_offset_0_alias:
	.zero		0
	.zero		64


//--------------------- .nv.constant0._Z31DoublePrecisionOperationsKernelPdS_S_S_ --------------------------
	.section	.nv.constant0._Z31DoublePrecisionOperationsKernelPdS_S_S_,"a",@progbits
	.sectionflags	@""
	.align	4
.nv.constant0._Z31DoublePrecisionOperationsKernelPdS_S_S_:
	.zero		928


//--------------------- .nv.constant0._Z31SinglePrecisionOperationsKernelPfS_S_S_ --------------------------
	.section	.nv.constant0._Z31SinglePrecisionOperationsKernelPfS_S_S_,"a",@progbits
	.sectionflags	@""
	.align	4
.nv.constant0._Z31SinglePrecisionOperationsKernelPfS_S_S_:
	.zero		928


//--------------------- .nv.constant0._Z13CompareKernelPfPd --------------------------
	.section	.nv.constant0._Z13CompareKernelPfPd,"a",@progbits
	.sectionflags	@""
	.align	4
.nv.constant0._Z13CompareKernelPfPd:
	.zero		912


//--------------------- SYMBOLS --------------------------

	.type		.nv.reservedSmem.offset0,@object
	.size		.nv.reservedSmem.offset0,0x4
